	.headerflags	@"EF_CUDA_TEXMODE_UNIFIED EF_CUDA_64BIT_ADDRESS EF_CUDA_ACCELERATORS EF_CUDA_SM90 EF_CUDA_VIRTUAL_SM(EF_CUDA_SM90)"
	.elftype	@"ET_EXEC"


//--------------------- .nv.info                  --------------------------
	.section	.nv.info,"",@"SHT_CUDA_INFO"
	.align	4


	//----- nvinfo : EIATTR_REGCOUNT
	.align		4
        /*0000*/ 	.byte	0x04, 0x2f
        /*0002*/ 	.short	(.L_3 - .L_2)
	.align		4
.L_2:
        /*0004*/ 	.word	index@(triton_poi_fused__native_batch_norm_legit_no_training_relu_5)
        /*0008*/ 	.word	0x00000020


	//----- nvinfo : EIATTR_MIN_STACK_SIZE
	.align		4
.L_3:
        /*000c*/ 	.byte	0x04, 0x12
        /*000e*/ 	.short	(.L_5 - .L_4)
	.align		4
.L_4:
        /*0010*/ 	.word	index@(triton_poi_fused__native_batch_norm_legit_no_training_relu_5)
        /*0014*/ 	.word	0x00000000


	//----- nvinfo : EIATTR_FRAME_SIZE
	.align		4
.L_5:
        /*0018*/ 	.byte	0x04, 0x11
        /*001a*/ 	.short	(.L_7 - .L_6)
	.align		4
.L_6:
        /*001c*/ 	.word	index@(triton_poi_fused__native_batch_norm_legit_no_training_relu_5)
        /*0020*/ 	.word	0x00000000


	//----- nvinfo : EIATTR_MIN_STACK_SIZE
	.align		4
.L_7:
        /*0024*/ 	.byte	0x04, 0x12
        /*0026*/ 	.short	(.L_9 - .L_8)
	.align		4
.L_8:
        /*0028*/ 	.word	index@(triton_poi_fused__native_batch_norm_legit_no_training_relu_5)
        /*002c*/ 	.word	0x00000000
.L_9:


//--------------------- .nv.info.triton_poi_fused__native_batch_norm_legit_no_training_relu_5 --------------------------
	.section	.nv.info.triton_poi_fused__native_batch_norm_legit_no_training_relu_5,"",@"SHT_CUDA_INFO"
	.sectionflags	@""
	.align	4


	//----- nvinfo : EIATTR_CUDA_API_VERSION
	.align		4
        /*0000*/ 	.byte	0x04, 0x37
        /*0002*/ 	.short	(.L_11 - .L_10)
.L_10:
        /*0004*/ 	.word	0x0000007c


	//----- nvinfo : EIATTR_KPARAM_INFO
	.align		4
.L_11:
        /*0008*/ 	.byte	0x04, 0x17
        /*000a*/ 	.short	(.L_13 - .L_12)
.L_12:
        /*000c*/ 	.word	0x00000000
        /*0010*/ 	.short	0x0006
        /*0012*/ 	.short	0x0030
        /*0014*/ 	.byte	0x00, 0xf0, 0x11, 0x00


	//----- nvinfo : EIATTR_KPARAM_INFO
	.align		4
.L_13:
        /*0018*/ 	.byte	0x04, 0x17
        /*001a*/ 	.short	(.L_15 - .L_14)
.L_14:
        /*001c*/ 	.word	0x00000000
        /*0020*/ 	.short	0x0005
        /*0022*/ 	.short	0x0028
        /*0024*/ 	.byte	0x00, 0xf4, 0x21, 0x00


	//----- nvinfo : EIATTR_KPARAM_INFO
	.align		4
.L_15:
        /*0028*/ 	.byte	0x04, 0x17
        /*002a*/ 	.short	(.L_17 - .L_16)
.L_16:
        /*002c*/ 	.word	0x00000000
        /*0030*/ 	.short	0x0004
        /*0032*/ 	.short	0x0020
        /*0034*/ 	.byte	0x00, 0xf4, 0x21, 0x00


	//----- nvinfo : EIATTR_KPARAM_INFO
	.align		4
.L_17:
        /*0038*/ 	.byte	0x04, 0x17
        /*003a*/ 	.short	(.L_19 - .L_18)
.L_18:
        /*003c*/ 	.word	0x00000000
        /*0040*/ 	.short	0x0003
        /*0042*/ 	.short	0x0018
        /*0044*/ 	.byte	0x00, 0xf4, 0x21, 0x00


	//----- nvinfo : EIATTR_KPARAM_INFO
	.align		4
.L_19:
        /*0048*/ 	.byte	0x04, 0x17
        /*004a*/ 	.short	(.L_21 - .L_20)
.L_20:
        /*004c*/ 	.word	0x00000000
        /*0050*/ 	.short	0x0002
        /*0052*/ 	.short	0x0010
        /*0054*/ 	.byte	0x00, 0xf4, 0x21, 0x00


	//----- nvinfo : EIATTR_KPARAM_INFO
	.align		4
.L_21:
        /*0058*/ 	.byte	0x04, 0x17
        /*005a*/ 	.short	(.L_23 - .L_22)
.L_22:
        /*005c*/ 	.word	0x00000000
        /*0060*/ 	.short	0x0001
        /*0062*/ 	.short	0x0008
        /*0064*/ 	.byte	0x00, 0xf4, 0x21, 0x00


	//----- nvinfo : EIATTR_KPARAM_INFO
	.align		4
.L_23:
        /*0068*/ 	.byte	0x04, 0x17
        /*006a*/ 	.short	(.L_25 - .L_24)
.L_24:
        /*006c*/ 	.word	0x00000000
        /*0070*/ 	.short	0x0000
        /*0072*/ 	.short	0x0000
        /*0074*/ 	.byte	0x00, 0xf4, 0x21, 0x00


	//----- nvinfo : EIATTR_SPARSE_MMA_MASK
	.align		4
.L_25:
        /*0078*/ 	.byte	0x03, 0x50
        /*007a*/ 	.short	0x0000


	//----- nvinfo : EIATTR_MAXREG_COUNT
	.align		4
        /*007c*/ 	.byte	0x03, 0x1b
        /*007e*/ 	.short	0x00ff


	//----- nvinfo : EIATTR_EXIT_INSTR_OFFSETS
	.align		4
        /*0080*/ 	.byte	0x04, 0x1c
        /*0082*/ 	.short	(.L_27 - .L_26)


	//   ....[0]....
.L_26:
        /*0084*/ 	.word	0x00000710


	//----- nvinfo : EIATTR_REQNTID
	.align		4
.L_27:
        /*0088*/ 	.byte	0x04, 0x10
        /*008a*/ 	.short	(.L_29 - .L_28)
.L_28:
        /*008c*/ 	.word	0x00000080
        /*0090*/ 	.word	0x00000001
        /*0094*/ 	.word	0x00000001


	//----- nvinfo : EIATTR_CBANK_PARAM_SIZE
	.align		4
.L_29:
        /*0098*/ 	.byte	0x03, 0x19
        /*009a*/ 	.short	0x0034


	//----- nvinfo : EIATTR_PARAM_CBANK
	.align		4
        /*009c*/ 	.byte	0x04, 0x0a
        /*009e*/ 	.short	(.L_31 - .L_30)
	.align		4
.L_30:
        /*00a0*/ 	.word	index@(.nv.constant0.triton_poi_fused__native_batch_norm_legit_no_training_relu_5)
        /*00a4*/ 	.short	0x0210
        /*00a6*/ 	.short	0x0034


	//----- nvinfo : EIATTR_SW_WAR
	.align		4
.L_31:
        /*00a8*/ 	.byte	0x04, 0x36
        /*00aa*/ 	.short	(.L_33 - .L_32)
.L_32:
        /*00ac*/ 	.word	0x00000008
.L_33:


//--------------------- .nv.callgraph             --------------------------
	.section	.nv.callgraph,"",@"SHT_CUDA_CALLGRAPH"
	.align	4
	.sectionentsize	8
	.align		4
        /*0000*/ 	.word	0x00000000
	.align		4
        /*0004*/ 	.word	0xffffffff
	.align		4
        /*0008*/ 	.word	0x00000000
	.align		4
        /*000c*/ 	.word	0xfffffffe
	.align		4
        /*0010*/ 	.word	0x00000000
	.align		4
        /*0014*/ 	.word	0xfffffffd
	.align		4
        /*0018*/ 	.word	0x00000000
	.align		4
        /*001c*/ 	.word	0xfffffffc


//--------------------- .nv.constant4             --------------------------
	.section	.nv.constant4,"a",@progbits
	.align	8
	.align		8
.nv.constant4:
        /*0000*/ 	.dword	_$_str
	.align		8
        /*0008*/ 	.dword	_$_str_$_2


//--------------------- .text.triton_poi_fused__native_batch_norm_legit_no_training_relu_5 --------------------------
	.section	.text.triton_poi_fused__native_batch_norm_legit_no_training_relu_5,"ax",@progbits
	.align	128
        .global         triton_poi_fused__native_batch_norm_legit_no_training_relu_5
        .type           triton_poi_fused__native_batch_norm_legit_no_training_relu_5,@function
        .size           triton_poi_fused__native_batch_norm_legit_no_training_relu_5,(.L_x_1 - triton_poi_fused__native_batch_norm_legit_no_training_relu_5)
        .other          triton_poi_fused__native_batch_norm_legit_no_training_relu_5,@"STO_CUDA_ENTRY STV_DEFAULT"
triton_poi_fused__native_batch_norm_legit_no_training_relu_5:
.text.triton_poi_fused__native_batch_norm_legit_no_training_relu_5:
[----:B------:R-:W-:Y:S01]  /*0000*/  LDC R1, c[0x0][0x28] ;  /* 0x00000a00ff017b82 */ /* 0x000fe20000000800 */
[----:B------:R-:W1:Y:S07]  /*0010*/  S2R R0, SR_TID.X ;  /* 0x0000000000007919 */ /* 0x000e6e0000002100 */
[----:B------:R-:W2:Y:S01]  /*0020*/  LDC.64 R4, c[0x0][0x220] ;  /* 0x00008800ff047b82 */ /* 0x000ea20000000a00 */
[----:B------:R-:W-:Y:S01]  /*0030*/  ULDC.64 UR4, c[0x0][0x208] ;  /* 0x0000820000047ab9 */ /* 0x000fe20000000a00 */
[----:B------:R-:W3:Y:S06]  /*0040*/  S2R R7, SR_CTAID.X ;  /* 0x0000000000077919 */ /* 0x000eec0000002500 */
[----:B------:R-:W4:Y:S08]  /*0050*/  LDC.64 R12, c[0x0][0x218] ;  /* 0x00008600ff0c7b82 */ /* 0x000f300000000a00 */
[----:B------:R-:W5:Y:S08]  /*0060*/  LDC.64 R22, c[0x0][0x210] ;  /* 0x00008400ff167b82 */ /* 0x000f700000000a00 */
[----:B------:R-:W5:Y:S01]  /*0070*/  LDC.64 R20, c[0x0][0x228] ;  /* 0x00008a00ff147b82 */ /* 0x000f620000000a00 */
[----:B-1----:R-:W-:-:S07]  /*0080*/  SHF.L.U32 R0, R0, 0x2, RZ ;  /* 0x0000000200007819 */ /* 0x002fce00000006ff */
[----:B------:R-:W1:Y:S01]  /*0090*/  LDC.64 R24, c[0x0][0x230] ;  /* 0x00008c00ff187b82 */ /* 0x000e620000000a00 */
[----:B---3--:R-:W-:Y:S02]  /*00a0*/  SHF.R.S32.HI R3, RZ, 0x15, R7 ;  /* 0x00000015ff037819 */ /* 0x008fe40000011407 */
[----:B------:R-:W-:Y:S02]  /*00b0*/  LOP3.LUT R0, R0, 0x1fc, RZ, 0xc0, !PT ;  /* 0x000001fc00007812 */ /* 0x000fe400078ec0ff */
[----:B------:R-:W-:Y:S02]  /*00c0*/  SGXT R3, R3, 0x1 ;  /* 0x000000010303781a */ /* 0x000fe40000000200 */
[----:B------:R-:W-:-:S04]  /*00d0*/  LEA R0, R7, R0, 0xa ;  /* 0x0000000007007211 */ /* 0x000fc800078e50ff */
[----:B------:R-:W-:-:S04]  /*00e0*/  LEA.HI R3, R3, R0, RZ, 0x4 ;  /* 0x0000000003037211 */ /* 0x000fc800078f20ff */
[----:B------:R-:W-:-:S04]  /*00f0*/  LOP3.LUT R3, R3, 0xfffffff0, RZ, 0xc0, !PT ;  /* 0xfffffff003037812 */ /* 0x000fc800078ec0ff */
[----:B------:R-:W-:-:S05]  /*0100*/  IADD3 R3, R0, -R3, RZ ;  /* 0x8000000300037210 */ /* 0x000fca0007ffe0ff */
[----:B--2---:R-:W-:-:S06]  /*0110*/  IMAD.WIDE R4, R3, 0x4, R4 ;  /* 0x0000000403047825 */ /* 0x004fcc00078e0204 */
[----:B------:R-:W2:Y:S01]  /*0120*/  LDG.E.EL.128 R4, desc[UR4][R4.64] ;  /* 0x0000000404047981 */ /* 0x000ea2000c2e1d00 */
[----:B----4-:R-:W-:-:S04]  /*0130*/  IMAD.WIDE R12, R3, 0x4, R12 ;  /* 0x00000004030c7825 */ /* 0x010fc800078e020c */
[----:B-----5:R-:W-:Y:S02]  /*0140*/  IMAD.WIDE R22, R0, 0x4, R22 ;  /* 0x0000000400167825 */ /* 0x020fe400078e0216 */
[----:B------:R-:W3:Y:S02]  /*0150*/  LDG.E.EL.128 R12, desc[UR4][R12.64] ;  /* 0x000000040c0c7981 */ /* 0x000ee4000c2e1d00 */
[C---:B0-----:R-:W-:Y:S02]  /*0160*/  IMAD.WIDE R20, R3.reuse, 0x4, R20 ;  /* 0x0000000403147825 */ /* 0x041fe400078e0214 */
[----:B------:R-:W3:Y:S02]  /*0170*/  LDG.E.128 R16, desc[UR4][R22.64+0x800] ;  /* 0x0008000416107981 */ /* 0x000ee4000c1e1d00 */
[----:B-1----:R-:W-:-:S04]  /*0180*/  IMAD.WIDE R24, R3, 0x4, R24 ;  /* 0x0000000403187825 */ /* 0x002fc800078e0218 */
[----:B--2---:R-:W-:Y:S01]  /*0190*/  FADD R6, R6, 9.9999997473787516356e-06 ;  /* 0x3727c5ac06067421 */ /* 0x004fe20000000000 */
[----:B------:R-:W-:Y:S01]  /*01a0*/  FADD R2, R4, 9.9999997473787516356e-06 ;  /* 0x3727c5ac04027421 */ /* 0x000fe20000000000 */
[----:B------:R-:W-:-:S03]  /*01b0*/  FADD R8, R5, 9.9999997473787516356e-06 ;  /* 0x3727c5ac05087421 */ /* 0x000fc60000000000 */
[----:B------:R-:W0:Y:S08]  /*01c0*/  MUFU.SQRT R26, R2 ;  /* 0x00000002001a7308 */ /* 0x000e300000002000 */
[----:B------:R-:W1:Y:S01]  /*01d0*/  MUFU.SQRT R6, R6 ;  /* 0x0000000600067308 */ /* 0x000e620000002000 */
[----:B0-----:R-:W-:-:S07]  /*01e0*/  FSETP.GT.AND P0, PT, R26, 8.50705917302346158658e+37, PT ;  /* 0x7e8000001a00780b */ /* 0x001fce0003f04000 */
[----:B------:R0:W2:Y:S01]  /*01f0*/  MUFU.SQRT R27, R8 ;  /* 0x00000008001b7308 */ /* 0x0000a20000002000 */
[----:B------:R-:W-:Y:S02]  /*0200*/  FSETP.GEU.AND P3, PT, R26, 1.175494350822287508e-38, PT ;  /* 0x008000001a00780b */ /* 0x000fe40003f6e000 */
[C---:B-1----:R-:W-:Y:S02]  /*0210*/  FSETP.GT.AND P2, PT, R6.reuse, 8.50705917302346158658e+37, PT ;  /* 0x7e8000000600780b */ /* 0x042fe40003f44000 */
[----:B------:R-:W-:Y:S01]  /*0220*/  FSETP.GEU.AND P5, PT, R6, 1.175494350822287508e-38, PT ;  /* 0x008000000600780b */ /* 0x000fe20003fae000 */
[----:B------:R-:W-:Y:S01]  /*0230*/  HFMA2.MMA R2, -RZ, RZ, 1.625, 0 ;  /* 0x3e800000ff027435 */ /* 0x000fe200000001ff */
[----:B0-----:R-:W4:Y:S01]  /*0240*/  LDG.E.128 R8, desc[UR4][R22.64] ;  /* 0x0000000416087981 */ /* 0x001f22000c1e1d00 */
[----:B------:R-:W-:Y:S01]  /*0250*/  @P0 FMUL R26, R26, 0.25 ;  /* 0x3e8000001a1a0820 */ /* 0x000fe20000400000 */
[----:B--2---:R-:W-:-:S05]  /*0260*/  FSETP.GT.AND P1, PT, R27, 8.50705917302346158658e+37, PT ;  /* 0x7e8000001b00780b */ /* 0x004fca0003f24000 */
[----:B------:R-:W-:Y:S01]  /*0270*/  @!P3 FMUL R26, R26, 16777216 ;  /* 0x4b8000001a1ab820 */ /* 0x000fe20000400000 */
[C---:B------:R-:W-:Y:S01]  /*0280*/  FSETP.GEU.AND P4, PT, R27.reuse, 1.175494350822287508e-38, PT ;  /* 0x008000001b00780b */ /* 0x040fe20003f8e000 */
[----:B------:R-:W-:Y:S02]  /*0290*/  @P2 FMUL R6, R6, 0.25 ;  /* 0x3e80000006062820 */ /* 0x000fe40000400000 */
[----:B------:R0:W1:Y:S01]  /*02a0*/  MUFU.RCP R5, R26 ;  /* 0x0000001a00057308 */ /* 0x0000620000001000 */
[----:B------:R-:W2:Y:S01]  /*02b0*/  LDG.E.EL.128 R20, desc[UR4][R20.64] ;  /* 0x0000000414147981 */ /* 0x000ea2000c2e1d00 */
[----:B------:R-:W-:Y:S02]  /*02c0*/  @!P5 FMUL R6, R6, 16777216 ;  /* 0x4b8000000606d820 */ /* 0x000fe40000400000 */
[----:B------:R-:W-:-:S04]  /*02d0*/  @P1 FMUL R27, R27, 0.25 ;  /* 0x3e8000001b1b1820 */ /* 0x000fc80000400000 */
[----:B------:R-:W5:Y:S02]  /*02e0*/  MUFU.RCP R6, R6 ;  /* 0x0000000600067308 */ /* 0x000f640000001000 */
[----:B------:R-:W-:Y:S01]  /*02f0*/  @!P4 FMUL R27, R27, 16777216 ;  /* 0x4b8000001b1bc820 */ /* 0x000fe20000400000 */
[----:B0-----:R-:W-:-:S05]  /*0300*/  FSEL R26, R2, 1, P0 ;  /* 0x3f800000021a7808 */ /* 0x001fca0000000000 */
[----:B------:R0:W-:Y:S01]  /*0310*/  MUFU.RCP R4, R27 ;  /* 0x0000001b00047308 */ /* 0x0001e20000001000 */
[----:B------:R-:W-:Y:S01]  /*0320*/  @!P3 FMUL R26, R26, 16777216 ;  /* 0x4b8000001a1ab820 */ /* 0x000fe20000400000 */
[----:B0-----:R-:W-:-:S03]  /*0330*/  FSEL R27, R2, 1, P2 ;  /* 0x3f800000021b7808 */ /* 0x001fc60001000000 */
[----:B-1----:R-:W-:Y:S02]  /*0340*/  FMUL R3, R5, R26 ;  /* 0x0000001a05037220 */ /* 0x002fe40000400000 */
[----:B------:R-:W-:-:S04]  /*0350*/  @!P5 FMUL R27, R27, 16777216 ;  /* 0x4b8000001b1bd820 */ /* 0x000fc80000400000 */
[----:B-----5:R-:W-:Y:S02]  /*0360*/  FMUL R5, R6, R27 ;  /* 0x0000001b06057220 */ /* 0x020fe40000400000 */
[----:B------:R-:W2:Y:S01]  /*0370*/  LDG.E.EL.128 R24, desc[UR4][R24.64] ;  /* 0x0000000418187981 */ /* 0x000ea2000c2e1d00 */
[----:B------:R-:W-:-:S04]  /*0380*/  FADD R7, R7, 9.9999997473787516356e-06 ;  /* 0x3727c5ac07077421 */ /* 0x000fc80000000000 */
[----:B------:R0:W1:Y:S01]  /*0390*/  MUFU.SQRT R28, R7 ;  /* 0x00000007001c7308 */ /* 0x0000620000002000 */
[----:B------:R-:W-:Y:S01]  /*03a0*/  FSEL R29, R2, 1, P1 ;  /* 0x3f800000021d7808 */ /* 0x000fe20000800000 */
[----:B0-----:R-:W0:Y:S01]  /*03b0*/  LDC.64 R6, c[0x0][0x238] ;  /* 0x00008e00ff067b82 */ /* 0x001e220000000a00 */
[C---:B-1----:R-:W-:Y:S02]  /*03c0*/  FSETP.GT.AND P0, PT, R28.reuse, 8.50705917302346158658e+37, PT ;  /* 0x7e8000001c00780b */ /* 0x042fe40003f04000 */
[----:B------:R-:W-:-:S11]  /*03d0*/  FSETP.GEU.AND P1, PT, R28, 1.175494350822287508e-38, PT ;  /* 0x008000001c00780b */ /* 0x000fd60003f2e000 */
[----:B------:R-:W-:-:S04]  /*03e0*/  @P0 FMUL R28, R28, 0.25 ;  /* 0x3e8000001c1c0820 */ /* 0x000fc80000400000 */
[----:B------:R-:W-:Y:S01]  /*03f0*/  @!P1 FMUL R28, R28, 16777216 ;  /* 0x4b8000001c1c9820 */ /* 0x000fe20000400000 */
[----:B------:R-:W-:-:S05]  /*0400*/  @!P4 FMUL R29, R29, 16777216 ;  /* 0x4b8000001d1dc820 */ /* 0x000fca0000400000 */
[----:B------:R-:W1:Y:S01]  /*0410*/  MUFU.RCP R28, R28 ;  /* 0x0000001c001c7308 */ /* 0x000e620000001000 */
[----:B------:R-:W-:Y:S01]  /*0420*/  FMUL R4, R4, R29 ;  /* 0x0000001d04047220 */ /* 0x000fe20000400000 */
[----:B------:R-:W-:-:S05]  /*0430*/  FSEL R29, R2, 1, P0 ;  /* 0x3f800000021d7808 */ /* 0x000fca0000000000 */
[----:B------:R-:W-:Y:S01]  /*0440*/  @!P1 FMUL R29, R29, 16777216 ;  /* 0x4b8000001d1d9820 */ /* 0x000fe20000400000 */
[----:B---3--:R-:W-:Y:S01]  /*0450*/  FADD R19, R19, -R15 ;  /* 0x8000000f13137221 */ /* 0x008fe20000000000 */
[----:B------:R-:W-:Y:S01]  /*0460*/  FADD R16, R16, -R12 ;  /* 0x8000000c10107221 */ /* 0x000fe20000000000 */
[----:B------:R-:W-:Y:S01]  /*0470*/  FADD R18, R18, -R14 ;  /* 0x8000000e12127221 */ /* 0x000fe20000000000 */
[----:B-1----:R-:W-:Y:S01]  /*0480*/  FMUL R2, R28, R29 ;  /* 0x0000001d1c027220 */ /* 0x002fe20000400000 */
[----:B------:R-:W-:Y:S01]  /*0490*/  FADD R17, R17, -R13 ;  /* 0x8000000d11117221 */ /* 0x000fe20000000000 */
[----:B----4-:R-:W-:Y:S01]  /*04a0*/  FADD R11, R11, -R15 ;  /* 0x8000000f0b0b7221 */ /* 0x010fe20000000000 */
[----:B------:R-:W-:Y:S01]  /*04b0*/  FADD R8, R8, -R12 ;  /* 0x8000000c08087221 */ /* 0x000fe20000000000 */
[----:B------:R-:W-:Y:S02]  /*04c0*/  FADD R12, R10, -R14 ;  /* 0x8000000e0a0c7221 */ /* 0x000fe40000000000 */
[C---:B------:R-:W-:Y:S01]  /*04d0*/  FMUL R10, R2.reuse, R11 ;  /* 0x0000000b020a7220 */ /* 0x040fe20000400000 */
[----:B------:R-:W-:Y:S01]  /*04e0*/  FMUL R2, R2, R19 ;  /* 0x0000001302027220 */ /* 0x000fe20000400000 */
[----:B------:R-:W-:Y:S01]  /*04f0*/  FADD R9, R9, -R13 ;  /* 0x8000000d09097221 */ /* 0x000fe20000000000 */
[C---:B------:R-:W-:Y:S01]  /*0500*/  FMUL R11, R5.reuse, R12 ;  /* 0x0000000c050b7220 */ /* 0x040fe20000400000 */
[----:B------:R-:W-:Y:S01]  /*0510*/  FMUL R5, R5, R18 ;  /* 0x0000001205057220 */ /* 0x000fe20000400000 */
[C---:B------:R-:W-:Y:S01]  /*0520*/  FMUL R15, R3.reuse, R8 ;  /* 0x00000008030f7220 */ /* 0x040fe20000400000 */
[C---:B------:R-:W-:Y:S01]  /*0530*/  FMUL R8, R4.reuse, R17 ;  /* 0x0000001104087220 */ /* 0x040fe20000400000 */
[----:B------:R-:W-:Y:S01]  /*0540*/  FMUL R13, R3, R16 ;  /* 0x00000010030d7220 */ /* 0x000fe20000400000 */
[----:B------:R-:W-:Y:S01]  /*0550*/  FMUL R12, R4, R9 ;  /* 0x00000009040c7220 */ /* 0x000fe20000400000 */
[----:B--2---:R-:W-:Y:S01]  /*0560*/  FFMA R2, R23, R2, R27 ;  /* 0x0000000217027223 */ /* 0x004fe2000000001b */
[----:B------:R-:W-:Y:S01]  /*0570*/  FFMA R5, R22, R5, R26 ;  /* 0x0000000516057223 */ /* 0x000fe2000000001a */
[----:B------:R-:W-:Y:S01]  /*0580*/  FFMA R8, R21, R8, R25 ;  /* 0x0000000815087223 */ /* 0x000fe20000000019 */
[----:B------:R-:W-:Y:S01]  /*0590*/  FFMA R10, R23, R10, R27 ;  /* 0x0000000a170a7223 */ /* 0x000fe2000000001b */
[C-C-:B------:R-:W-:Y:S01]  /*05a0*/  FFMA R3, R20.reuse, R15, R24.reuse ;  /* 0x0000000f14037223 */ /* 0x140fe20000000018 */
[----:B------:R-:W-:Y:S01]  /*05b0*/  FFMA R4, R20, R13, R24 ;  /* 0x0000000d14047223 */ /* 0x000fe20000000018 */
[----:B------:R-:W-:Y:S01]  /*05c0*/  FFMA R9, R21, R12, R25 ;  /* 0x0000000c15097223 */ /* 0x000fe20000000019 */
[----:B------:R-:W-:Y:S01]  /*05d0*/  FFMA R22, R22, R11, R26 ;  /* 0x0000000b16167223 */ /* 0x000fe2000000001a */
[----:B------:R-:W-:Y:S01]  /*05e0*/  FSETP.GEU.AND P6, PT, R2, RZ, PT ;  /* 0x000000ff0200720b */ /* 0x000fe20003fce000 */
[----:B0-----:R-:W-:Y:S01]  /*05f0*/  IMAD.WIDE R12, R0, 0x4, R6 ;  /* 0x00000004000c7825 */ /* 0x001fe200078e0206 */
[----:B------:R-:W-:-:S02]  /*0600*/  FSETP.GEU.AND P5, PT, R5, RZ, PT ;  /* 0x000000ff0500720b */ /* 0x000fc40003fae000 */
[----:B------:R-:W-:Y:S02]  /*0610*/  FSETP.GEU.AND P4, PT, R8, RZ, PT ;  /* 0x000000ff0800720b */ /* 0x000fe40003f8e000 */
[----:B------:R-:W-:Y:S02]  /*0620*/  FSETP.GEU.AND P3, PT, R10, RZ, PT ;  /* 0x000000ff0a00720b */ /* 0x000fe40003f6e000 */
[----:B------:R-:W-:Y:S02]  /*0630*/  SEL R7, R2, RZ, P6 ;  /* 0x000000ff02077207 */ /* 0x000fe40003000000 */
[----:B------:R-:W-:Y:S02]  /*0640*/  FSETP.GEU.AND P0, PT, R4, RZ, PT ;  /* 0x000000ff0400720b */ /* 0x000fe40003f0e000 */
[----:B------:R-:W-:Y:S02]  /*0650*/  FSETP.GEU.AND P2, PT, R22, RZ, PT ;  /* 0x000000ff1600720b */ /* 0x000fe40003f4e000 */
[----:B------:R-:W-:-:S02]  /*0660*/  FSETP.GEU.AND P1, PT, R9, RZ, PT ;  /* 0x000000ff0900720b */ /* 0x000fc40003f2e000 */
[----:B------:R-:W-:Y:S02]  /*0670*/  FSETP.GEU.AND P6, PT, R3, RZ, PT ;  /* 0x000000ff0300720b */ /* 0x000fe40003fce000 */
[----:B------:R-:W-:Y:S02]  /*0680*/  SEL R6, R5, RZ, P5 ;  /* 0x000000ff05067207 */ /* 0x000fe40002800000 */
[----:B------:R-:W-:Y:S02]  /*0690*/  SEL R5, R8, RZ, P4 ;  /* 0x000000ff08057207 */ /* 0x000fe40002000000 */
[----:B------:R-:W-:Y:S02]  /*06a0*/  SEL R11, R10, RZ, P3 ;  /* 0x000000ff0a0b7207 */ /* 0x000fe40001800000 */
[----:B------:R-:W-:Y:S02]  /*06b0*/  SEL R10, R22, RZ, P2 ;  /* 0x000000ff160a7207 */ /* 0x000fe40001000000 */
[----:B------:R-:W-:-:S02]  /*06c0*/  SEL R9, R9, RZ, P1 ;  /* 0x000000ff09097207 */ /* 0x000fc40000800000 */
[----:B------:R-:W-:Y:S02]  /*06d0*/  SEL R8, R3, RZ, P6 ;  /* 0x000000ff03087207 */ /* 0x000fe40003000000 */
[----:B------:R-:W-:-:S03]  /*06e0*/  SEL R4, R4, RZ, P0 ;  /* 0x000000ff04047207 */ /* 0x000fc60000000000 */
[----:B------:R-:W-:Y:S04]  /*06f0*/  STG.E.128 desc[UR4][R12.64], R8 ;  /* 0x000000080c007986 */ /* 0x000fe8000c101d04 */
[----:B------:R-:W-:Y:S01]  /*0700*/  STG.E.128 desc[UR4][R12.64+0x800], R4 ;  /* 0x000800040c007986 */ /* 0x000fe2000c101d04 */
[----:B------:R-:W-:Y:S05]  /*0710*/  EXIT ;  /* 0x000000000000794d */ /* 0x000fea0003800000 */
.L_x_0:
[----:B------:R-:W-:-:S00]  /*0720*/  BRA `(.L_x_0) ;  /* 0xfffffffc00fc7947 */ /* 0x000fc0000383ffff */
[----:B------:R-:W-:-:S00]  /*0730*/  NOP ;  /* 0x0000000000007918 */ /* 0x000fc00000000000 */
        /* <DEDUP_REMOVED lines=12> */
.L_x_1:


//--------------------- .nv.global.init           --------------------------
	.section	.nv.global.init,"aw",@progbits
.nv.global.init:
	.type		_$_str,@object
	.size		_$_str,(_$_str_$_2 - _$_str)
_$_str:
        /*0000*/ 	.byte	0x5f, 0x5f, 0x43, 0x55, 0x44, 0x41, 0x5f, 0x46, 0x54, 0x5a, 0x00
	.type		_$_str_$_2,@object
	.size		_$_str_$_2,(.L_1 - _$_str_$_2)
_$_str_$_2:
        /*000b*/ 	.byte	0x5f, 0x5f, 0x43, 0x55, 0x44, 0x41, 0x5f, 0x50, 0x52, 0x45, 0x43, 0x5f, 0x53, 0x51, 0x52, 0x54
        /*001b*/ 	.byte	0x00
.L_1:


//--------------------- .nv.constant0.triton_poi_fused__native_batch_norm_legit_no_training_relu_5 --------------------------
	.section	.nv.constant0.triton_poi_fused__native_batch_norm_legit_no_training_relu_5,"a",@progbits
	.sectionflags	@""
	.align	4
.nv.constant0.triton_poi_fused__native_batch_norm_legit_no_training_relu_5:
	.zero		580
